//
// Generated by NVIDIA NVVM Compiler
//
// Compiler Build ID: CL-36424714
// Cuda compilation tools, release 13.0, V13.0.88
// Based on NVVM 20.0.0
//

.version 9.0
.target sm_100
.address_size 64

.func  (.param .b32 func_retval0) _Z9add_proxyPiS_ii
(
	.param .b64 _Z9add_proxyPiS_ii_param_0,
	.param .b64 _Z9add_proxyPiS_ii_param_1,
	.param .b32 _Z9add_proxyPiS_ii_param_2,
	.param .b32 _Z9add_proxyPiS_ii_param_3
)
;
.func  (.param .b32 func_retval0) _Z10mul_proxy1PiS_ii
(
	.param .b64 _Z10mul_proxy1PiS_ii_param_0,
	.param .b64 _Z10mul_proxy1PiS_ii_param_1,
	.param .b32 _Z10mul_proxy1PiS_ii_param_2,
	.param .b32 _Z10mul_proxy1PiS_ii_param_3
)
;
.func  (.param .b32 func_retval0) _Z10mul_proxy2PiS_ii
(
	.param .b64 _Z10mul_proxy2PiS_ii_param_0,
	.param .b64 _Z10mul_proxy2PiS_ii_param_1,
	.param .b32 _Z10mul_proxy2PiS_ii_param_2
)
;

.func  (.param .b32 func_retval0) _Z3addPiS_ii(
	.param .b64 _Z3addPiS_ii_param_0,
	.param .b64 _Z3addPiS_ii_param_1,
	.param .b32 _Z3addPiS_ii_param_2,
	.param .b32 _Z3addPiS_ii_param_3
)
{
	.reg .pred 	%p<2>;
	.reg .b32 	%r<17>;
	.reg .b64 	%rd<6>;

	ld.param.u64 	%rd1, [_Z3addPiS_ii_param_0];
	ld.param.u64 	%rd2, [_Z3addPiS_ii_param_1];
	ld.param.u32 	%r4, [_Z3addPiS_ii_param_2];
	ld.param.u32 	%r5, [_Z3addPiS_ii_param_3];
	setp.ge.s32 	%p1, %r4, %r5;
	@%p1 bra 	$L__BB0_2;
	mul.wide.s32 	%rd3, %r4, 4;
	add.s64 	%rd4, %rd1, %rd3;
	ld.u32 	%r8, [%rd4];
	add.s64 	%rd5, %rd2, %rd3;
	ld.u32 	%r9, [%rd5];
	add.s32 	%r10, %r9, %r8;
	{ // callseq 0, 0
	.param .b64 param0;
	st.param.b64 	[param0], %rd1;
	.param .b64 param1;
	st.param.b64 	[param1], %rd2;
	.param .b32 param2;
	st.param.b32 	[param2], %r5;
	.param .b32 param3;
	st.param.b32 	[param3], %r5;
	.param .b32 retval0;
	call.uni (retval0), 
	_Z9add_proxyPiS_ii, 
	(
	param0, 
	param1, 
	param2, 
	param3
	);
	ld.param.b32 	%r11, [retval0];
	} // callseq 0
	add.s32 	%r13, %r10, %r11;
	{ // callseq 1, 0
	.param .b64 param0;
	st.param.b64 	[param0], %rd1;
	.param .b64 param1;
	st.param.b64 	[param1], %rd2;
	.param .b32 param2;
	st.param.b32 	[param2], %r4;
	.param .b32 param3;
	st.param.b32 	[param3], %r5;
	.param .b32 retval0;
	call.uni (retval0), 
	_Z10mul_proxy1PiS_ii, 
	(
	param0, 
	param1, 
	param2, 
	param3
	);
	ld.param.b32 	%r14, [retval0];
	} // callseq 1
	add.s32 	%r16, %r13, %r14;
	bra.uni 	$L__BB0_3;
$L__BB0_2:
	ld.u32 	%r6, [%rd1];
	ld.u32 	%r7, [%rd2];
	add.s32 	%r16, %r7, %r6;
$L__BB0_3:
	st.param.b32 	[func_retval0], %r16;
	ret;

}
.func  (.param .b32 func_retval0) _Z9add_proxyPiS_ii(
	.param .b64 _Z9add_proxyPiS_ii_param_0,
	.param .b64 _Z9add_proxyPiS_ii_param_1,
	.param .b32 _Z9add_proxyPiS_ii_param_2,
	.param .b32 _Z9add_proxyPiS_ii_param_3
)
{
	.reg .b32 	%r<5>;
	.reg .b64 	%rd<3>;

	ld.param.u64 	%rd1, [_Z9add_proxyPiS_ii_param_0];
	ld.param.u64 	%rd2, [_Z9add_proxyPiS_ii_param_1];
	ld.param.u32 	%r1, [_Z9add_proxyPiS_ii_param_2];
	ld.param.u32 	%r2, [_Z9add_proxyPiS_ii_param_3];
	{ // callseq 2, 0
	.param .b64 param0;
	st.param.b64 	[param0], %rd1;
	.param .b64 param1;
	st.param.b64 	[param1], %rd2;
	.param .b32 param2;
	st.param.b32 	[param2], %r1;
	.param .b32 param3;
	st.param.b32 	[param3], %r2;
	.param .b32 retval0;
	call.uni (retval0), 
	_Z3addPiS_ii, 
	(
	param0, 
	param1, 
	param2, 
	param3
	);
	ld.param.b32 	%r3, [retval0];
	} // callseq 2
	st.param.b32 	[func_retval0], %r3;
	ret;

}
.func  (.param .b32 func_retval0) _Z10mul_proxy1PiS_ii(
	.param .b64 _Z10mul_proxy1PiS_ii_param_0,
	.param .b64 _Z10mul_proxy1PiS_ii_param_1,
	.param .b32 _Z10mul_proxy1PiS_ii_param_2,
	.param .b32 _Z10mul_proxy1PiS_ii_param_3
)
{
	.reg .pred 	%p<2>;
	.reg .b32 	%r<10>;
	.reg .b64 	%rd<3>;

	ld.param.u64 	%rd1, [_Z10mul_proxy1PiS_ii_param_0];
	ld.param.u64 	%rd2, [_Z10mul_proxy1PiS_ii_param_1];
	ld.param.u32 	%r5, [_Z10mul_proxy1PiS_ii_param_2];
	ld.param.u32 	%r4, [_Z10mul_proxy1PiS_ii_param_3];
	setp.ge.s32 	%p1, %r5, %r4;
	@%p1 bra 	$L__BB2_2;
	{ // callseq 3, 0
	.param .b64 param0;
	st.param.b64 	[param0], %rd1;
	.param .b64 param1;
	st.param.b64 	[param1], %rd2;
	.param .b32 param2;
	st.param.b32 	[param2], %r4;
	.param .b32 retval0;
	call.uni (retval0), 
	_Z10mul_proxy2PiS_ii, 
	(
	param0, 
	param1, 
	param2
	);
	ld.param.b32 	%r9, [retval0];
	} // callseq 3
	bra.uni 	$L__BB2_3;
$L__BB2_2:
	ld.u32 	%r6, [%rd1];
	ld.u32 	%r7, [%rd2];
	mul.lo.s32 	%r9, %r7, %r6;
$L__BB2_3:
	st.param.b32 	[func_retval0], %r9;
	ret;

}
.func  (.param .b32 func_retval0) _Z10mul_proxy2PiS_ii(
	.param .b64 _Z10mul_proxy2PiS_ii_param_0,
	.param .b64 _Z10mul_proxy2PiS_ii_param_1,
	.param .b32 _Z10mul_proxy2PiS_ii_param_2
)
{
	.reg .b32 	%r<4>;
	.reg .b64 	%rd<3>;

	ld.param.u64 	%rd1, [_Z10mul_proxy2PiS_ii_param_0];
	ld.param.u64 	%rd2, [_Z10mul_proxy2PiS_ii_param_1];
	ld.param.u32 	%r1, [_Z10mul_proxy2PiS_ii_param_2];
	{ // callseq 4, 0
	.param .b64 param0;
	st.param.b64 	[param0], %rd1;
	.param .b64 param1;
	st.param.b64 	[param1], %rd2;
	.param .b32 param2;
	st.param.b32 	[param2], %r1;
	.param .b32 param3;
	st.param.b32 	[param3], %r1;
	.param .b32 retval0;
	call.uni (retval0), 
	_Z10mul_proxy1PiS_ii, 
	(
	param0, 
	param1, 
	param2, 
	param3
	);
	ld.param.b32 	%r2, [retval0];
	} // callseq 4
	st.param.b32 	[func_retval0], %r2;
	ret;

}
	// .globl	vecAdd
.visible .entry vecAdd(
	.param .u64 .ptr .align 1 vecAdd_param_0,
	.param .u64 .ptr .align 1 vecAdd_param_1,
	.param .u64 .ptr .align 1 vecAdd_param_2,
	.param .u64 vecAdd_param_3,
	.param .u64 vecAdd_param_4
)
{
	.reg .pred 	%p<17>;
	.reg .b32 	%r<36>;
	.reg .b64 	%rd<17>;

	ld.param.u64 	%rd8, [vecAdd_param_0];
	ld.param.u64 	%rd9, [vecAdd_param_1];
	ld.param.u64 	%rd10, [vecAdd_param_2];
	ld.param.u64 	%rd11, [vecAdd_param_3];
	ld.param.u64 	%rd12, [vecAdd_param_4];
	mov.u32 	%r3, %ntid.x;
	mov.u32 	%r4, %ctaid.x;
	mov.u32 	%r5, %tid.x;
	mad.lo.s32 	%r1, %r3, %r4, %r5;
	setp.eq.s64 	%p1, %rd12, 0;
	@%p1 bra 	$L__BB4_14;
	cvt.u64.u32 	%rd1, %r1;
	cvta.to.global.u64 	%rd13, %rd10;
	cvt.u32.u64 	%r2, %rd11;
	mul.wide.u32 	%rd14, %r1, 4;
	add.s64 	%rd2, %rd13, %rd14;
	and.b64  	%rd3, %rd12, 7;
	setp.lt.u64 	%p2, %rd12, 8;
	@%p2 bra 	$L__BB4_6;
	and.b64  	%rd16, %rd12, -8;
$L__BB4_3:
	.pragma "nounroll";
	setp.le.u64 	%p3, %rd11, %rd1;
	@%p3 bra 	$L__BB4_5;
	{ // callseq 5, 0
	.param .b64 param0;
	st.param.b64 	[param0], %rd8;
	.param .b64 param1;
	st.param.b64 	[param1], %rd9;
	.param .b32 param2;
	st.param.b32 	[param2], %r1;
	.param .b32 param3;
	st.param.b32 	[param3], %r2;
	.param .b32 retval0;
	call.uni (retval0), 
	_Z3addPiS_ii, 
	(
	param0, 
	param1, 
	param2, 
	param3
	);
	ld.param.b32 	%r6, [retval0];
	} // callseq 5
	st.global.u32 	[%rd2], %r6;
	{ // callseq 6, 0
	.param .b64 param0;
	st.param.b64 	[param0], %rd8;
	.param .b64 param1;
	st.param.b64 	[param1], %rd9;
	.param .b32 param2;
	st.param.b32 	[param2], %r1;
	.param .b32 param3;
	st.param.b32 	[param3], %r2;
	.param .b32 retval0;
	call.uni (retval0), 
	_Z3addPiS_ii, 
	(
	param0, 
	param1, 
	param2, 
	param3
	);
	ld.param.b32 	%r8, [retval0];
	} // callseq 6
	st.global.u32 	[%rd2], %r8;
	{ // callseq 7, 0
	.param .b64 param0;
	st.param.b64 	[param0], %rd8;
	.param .b64 param1;
	st.param.b64 	[param1], %rd9;
	.param .b32 param2;
	st.param.b32 	[param2], %r1;
	.param .b32 param3;
	st.param.b32 	[param3], %r2;
	.param .b32 retval0;
	call.uni (retval0), 
	_Z3addPiS_ii, 
	(
	param0, 
	param1, 
	param2, 
	param3
	);
	ld.param.b32 	%r10, [retval0];
	} // callseq 7
	st.global.u32 	[%rd2], %r10;
	{ // callseq 8, 0
	.param .b64 param0;
	st.param.b64 	[param0], %rd8;
	.param .b64 param1;
	st.param.b64 	[param1], %rd9;
	.param .b32 param2;
	st.param.b32 	[param2], %r1;
	.param .b32 param3;
	st.param.b32 	[param3], %r2;
	.param .b32 retval0;
	call.uni (retval0), 
	_Z3addPiS_ii, 
	(
	param0, 
	param1, 
	param2, 
	param3
	);
	ld.param.b32 	%r12, [retval0];
	} // callseq 8
	st.global.u32 	[%rd2], %r12;
	{ // callseq 9, 0
	.param .b64 param0;
	st.param.b64 	[param0], %rd8;
	.param .b64 param1;
	st.param.b64 	[param1], %rd9;
	.param .b32 param2;
	st.param.b32 	[param2], %r1;
	.param .b32 param3;
	st.param.b32 	[param3], %r2;
	.param .b32 retval0;
	call.uni (retval0), 
	_Z3addPiS_ii, 
	(
	param0, 
	param1, 
	param2, 
	param3
	);
	ld.param.b32 	%r14, [retval0];
	} // callseq 9
	st.global.u32 	[%rd2], %r14;
	{ // callseq 10, 0
	.param .b64 param0;
	st.param.b64 	[param0], %rd8;
	.param .b64 param1;
	st.param.b64 	[param1], %rd9;
	.param .b32 param2;
	st.param.b32 	[param2], %r1;
	.param .b32 param3;
	st.param.b32 	[param3], %r2;
	.param .b32 retval0;
	call.uni (retval0), 
	_Z3addPiS_ii, 
	(
	param0, 
	param1, 
	param2, 
	param3
	);
	ld.param.b32 	%r16, [retval0];
	} // callseq 10
	st.global.u32 	[%rd2], %r16;
	{ // callseq 11, 0
	.param .b64 param0;
	st.param.b64 	[param0], %rd8;
	.param .b64 param1;
	st.param.b64 	[param1], %rd9;
	.param .b32 param2;
	st.param.b32 	[param2], %r1;
	.param .b32 param3;
	st.param.b32 	[param3], %r2;
	.param .b32 retval0;
	call.uni (retval0), 
	_Z3addPiS_ii, 
	(
	param0, 
	param1, 
	param2, 
	param3
	);
	ld.param.b32 	%r18, [retval0];
	} // callseq 11
	st.global.u32 	[%rd2], %r18;
	{ // callseq 12, 0
	.param .b64 param0;
	st.param.b64 	[param0], %rd8;
	.param .b64 param1;
	st.param.b64 	[param1], %rd9;
	.param .b32 param2;
	st.param.b32 	[param2], %r1;
	.param .b32 param3;
	st.param.b32 	[param3], %r2;
	.param .b32 retval0;
	call.uni (retval0), 
	_Z3addPiS_ii, 
	(
	param0, 
	param1, 
	param2, 
	param3
	);
	ld.param.b32 	%r20, [retval0];
	} // callseq 12
	st.global.u32 	[%rd2], %r20;
$L__BB4_5:
	add.s64 	%rd16, %rd16, -8;
	setp.ne.s64 	%p4, %rd16, 0;
	@%p4 bra 	$L__BB4_3;
$L__BB4_6:
	setp.eq.s64 	%p5, %rd3, 0;
	@%p5 bra 	$L__BB4_14;
	setp.le.u64 	%p6, %rd11, %rd1;
	and.b64  	%rd7, %rd12, 3;
	setp.lt.u64 	%p7, %rd3, 4;
	or.pred  	%p8, %p7, %p6;
	@%p8 bra 	$L__BB4_9;
	{ // callseq 13, 0
	.param .b64 param0;
	st.param.b64 	[param0], %rd8;
	.param .b64 param1;
	st.param.b64 	[param1], %rd9;
	.param .b32 param2;
	st.param.b32 	[param2], %r1;
	.param .b32 param3;
	st.param.b32 	[param3], %r2;
	.param .b32 retval0;
	call.uni (retval0), 
	_Z3addPiS_ii, 
	(
	param0, 
	param1, 
	param2, 
	param3
	);
	ld.param.b32 	%r22, [retval0];
	} // callseq 13
	st.global.u32 	[%rd2], %r22;
	{ // callseq 14, 0
	.param .b64 param0;
	st.param.b64 	[param0], %rd8;
	.param .b64 param1;
	st.param.b64 	[param1], %rd9;
	.param .b32 param2;
	st.param.b32 	[param2], %r1;
	.param .b32 param3;
	st.param.b32 	[param3], %r2;
	.param .b32 retval0;
	call.uni (retval0), 
	_Z3addPiS_ii, 
	(
	param0, 
	param1, 
	param2, 
	param3
	);
	ld.param.b32 	%r24, [retval0];
	} // callseq 14
	st.global.u32 	[%rd2], %r24;
	{ // callseq 15, 0
	.param .b64 param0;
	st.param.b64 	[param0], %rd8;
	.param .b64 param1;
	st.param.b64 	[param1], %rd9;
	.param .b32 param2;
	st.param.b32 	[param2], %r1;
	.param .b32 param3;
	st.param.b32 	[param3], %r2;
	.param .b32 retval0;
	call.uni (retval0), 
	_Z3addPiS_ii, 
	(
	param0, 
	param1, 
	param2, 
	param3
	);
	ld.param.b32 	%r26, [retval0];
	} // callseq 15
	st.global.u32 	[%rd2], %r26;
	{ // callseq 16, 0
	.param .b64 param0;
	st.param.b64 	[param0], %rd8;
	.param .b64 param1;
	st.param.b64 	[param1], %rd9;
	.param .b32 param2;
	st.param.b32 	[param2], %r1;
	.param .b32 param3;
	st.param.b32 	[param3], %r2;
	.param .b32 retval0;
	call.uni (retval0), 
	_Z3addPiS_ii, 
	(
	param0, 
	param1, 
	param2, 
	param3
	);
	ld.param.b32 	%r28, [retval0];
	} // callseq 16
	st.global.u32 	[%rd2], %r28;
$L__BB4_9:
	setp.eq.s64 	%p9, %rd7, 0;
	@%p9 bra 	$L__BB4_14;
	setp.le.u64 	%p10, %rd11, %rd1;
	setp.eq.s64 	%p11, %rd7, 1;
	or.pred  	%p12, %p11, %p10;
	@%p12 bra 	$L__BB4_12;
	{ // callseq 17, 0
	.param .b64 param0;
	st.param.b64 	[param0], %rd8;
	.param .b64 param1;
	st.param.b64 	[param1], %rd9;
	.param .b32 param2;
	st.param.b32 	[param2], %r1;
	.param .b32 param3;
	st.param.b32 	[param3], %r2;
	.param .b32 retval0;
	call.uni (retval0), 
	_Z3addPiS_ii, 
	(
	param0, 
	param1, 
	param2, 
	param3
	);
	ld.param.b32 	%r30, [retval0];
	} // callseq 17
	st.global.u32 	[%rd2], %r30;
	{ // callseq 18, 0
	.param .b64 param0;
	st.param.b64 	[param0], %rd8;
	.param .b64 param1;
	st.param.b64 	[param1], %rd9;
	.param .b32 param2;
	st.param.b32 	[param2], %r1;
	.param .b32 param3;
	st.param.b32 	[param3], %r2;
	.param .b32 retval0;
	call.uni (retval0), 
	_Z3addPiS_ii, 
	(
	param0, 
	param1, 
	param2, 
	param3
	);
	ld.param.b32 	%r32, [retval0];
	} // callseq 18
	st.global.u32 	[%rd2], %r32;
$L__BB4_12:
	setp.le.u64 	%p13, %rd11, %rd1;
	and.b64  	%rd15, %rd12, 1;
	setp.eq.b64 	%p14, %rd15, 1;
	not.pred 	%p15, %p14;
	or.pred  	%p16, %p15, %p13;
	@%p16 bra 	$L__BB4_14;
	{ // callseq 19, 0
	.param .b64 param0;
	st.param.b64 	[param0], %rd8;
	.param .b64 param1;
	st.param.b64 	[param1], %rd9;
	.param .b32 param2;
	st.param.b32 	[param2], %r1;
	.param .b32 param3;
	st.param.b32 	[param3], %r2;
	.param .b32 retval0;
	call.uni (retval0), 
	_Z3addPiS_ii, 
	(
	param0, 
	param1, 
	param2, 
	param3
	);
	ld.param.b32 	%r34, [retval0];
	} // callseq 19
	st.global.u32 	[%rd2], %r34;
$L__BB4_14:
	ret;

}


// ===== COMPILED SASS (sm_100) =====

	.target	sm_100

	.elftype	@"ET_EXEC"


//--------------------- .note.nv.tkinfo           --------------------------
	.section	.note.nv.tkinfo,"",@"SHT_NOTE"
	.sectionflags	@"SHF_NOTE_NV_TKINFO"
	.tkinfo
        /*0018*/ 	.word	0x00000002
        /*0030*/ 	.string	""
        /*0030*/ 	.string	"ptxas"
        /*0030*/ 	.string	"Cuda compilation tools, release 13.0, V13.0.88"
        /*0030*/ 	.string	"Build cuda_13.0.r13.0/compiler.36424714_0"
        /*0030*/ 	.string	"-arch sm_100 -m 64 "



//--------------------- .note.nv.cuinfo           --------------------------
	.section	.note.nv.cuinfo,"",@"SHT_NOTE"
	.sectionflags	@"SHF_NOTE_NV_CUINFO"
        /*0018*/ 	.short	0x0002
        /*001a*/ 	.short	0x0064
        /*001c*/ 	.short	0x0082
	.zero		2


//--------------------- .nv.info                  --------------------------
	.section	.nv.info,"",@"SHT_CUDA_INFO"
	.align	4


	//----- nvinfo : EIATTR_REGCOUNT
	.align		4
        /*0000*/ 	.byte	0x04, 0x2f
        /*0002*/ 	.short	(.L_1 - .L_0)
	.align		4
.L_0:
        /*0004*/ 	.word	index@(vecAdd)
        /*0008*/ 	.word	0x0000001c


	//----- nvinfo : EIATTR_FRAME_SIZE
	.align		4
.L_1:
        /*000c*/ 	.byte	0x04, 0x11
        /*000e*/ 	.short	(.L_3 - .L_2)
	.align		4
.L_2:
        /*0010*/ 	.word	index@($vecAdd$_Z9add_proxyPiS_ii)
        /*0014*/ 	.word	0x00000000


	//----- nvinfo : EIATTR_FRAME_SIZE
	.align		4
.L_3:
        /*0018*/ 	.byte	0x04, 0x11
        /*001a*/ 	.short	(.L_5 - .L_4)
	.align		4
.L_4:
        /*001c*/ 	.word	index@($vecAdd$_Z3addPiS_ii)
        /*0020*/ 	.word	0x00000000


	//----- nvinfo : EIATTR_FRAME_SIZE
	.align		4
.L_5:
        /*0024*/ 	.byte	0x04, 0x11
        /*0026*/ 	.short	(.L_7 - .L_6)
	.align		4
.L_6:
        /*0028*/ 	.word	index@($vecAdd$_Z10mul_proxy2PiS_ii)
        /*002c*/ 	.word	0x00000000


	//----- nvinfo : EIATTR_FRAME_SIZE
	.align		4
.L_7:
        /*0030*/ 	.byte	0x04, 0x11
        /*0032*/ 	.short	(.L_9 - .L_8)
	.align		4
.L_8:
        /*0034*/ 	.word	index@($vecAdd$_Z10mul_proxy1PiS_ii)
        /*0038*/ 	.word	0x00000000


	//----- nvinfo : EIATTR_FRAME_SIZE
	.align		4
.L_9:
        /*003c*/ 	.byte	0x04, 0x11
        /*003e*/ 	.short	(.L_11 - .L_10)
	.align		4
.L_10:
        /*0040*/ 	.word	index@(vecAdd)
        /*0044*/ 	.word	0x00000000


	//----- nvinfo : EIATTR_MIN_STACK_SIZE
	.align		4
.L_11:
        /*0048*/ 	.byte	0x04, 0x12
        /*004a*/ 	.short	(.L_13 - .L_12)
	.align		4
.L_12:
        /*004c*/ 	.word	index@(vecAdd)
        /*0050*/ 	.word	0x00000000
.L_13:


//--------------------- .nv.compat                --------------------------
	.section	.nv.compat,"",@"SHT_CUDA_COMPAT_INFO"
	.align	4
        /*0000*/ 	.byte	0x02, 0x09, 0x00, 0x00, 0x02, 0x02, 0x01, 0x00, 0x02, 0x05, 0x05, 0x00, 0x03, 0x07, 0x01, 0x01
        /*0010*/ 	.byte	0x02, 0x03, 0x00, 0x00, 0x02, 0x06, 0x01, 0x00, 0x04, 0x0b, 0x08, 0x00, 0x09, 0x00, 0x00, 0x00
        /*0020*/ 	.byte	0x00, 0x00, 0x00, 0x00


//--------------------- .nv.info.vecAdd           --------------------------
	.section	.nv.info.vecAdd,"",@"SHT_CUDA_INFO"
	.sectionflags	@""
	.align	4


	//----- nvinfo : EIATTR_CUDA_API_VERSION
	.align		4
        /*0000*/ 	.byte	0x04, 0x37
        /*0002*/ 	.short	(.L_15 - .L_14)
.L_14:
        /*0004*/ 	.word	0x00000082


	//----- nvinfo : EIATTR_KPARAM_INFO
	.align		4
.L_15:
        /*0008*/ 	.byte	0x04, 0x17
        /*000a*/ 	.short	(.L_17 - .L_16)
.L_16:
        /*000c*/ 	.word	0x00000000
        /*0010*/ 	.short	0x0004
        /*0012*/ 	.short	0x0020
        /*0014*/ 	.byte	0x00, 0xf0, 0x21, 0x00


	//----- nvinfo : EIATTR_KPARAM_INFO
	.align		4
.L_17:
        /*0018*/ 	.byte	0x04, 0x17
        /*001a*/ 	.short	(.L_19 - .L_18)
.L_18:
        /*001c*/ 	.word	0x00000000
        /*0020*/ 	.short	0x0003
        /*0022*/ 	.short	0x0018
        /*0024*/ 	.byte	0x00, 0xf0, 0x21, 0x00


	//----- nvinfo : EIATTR_KPARAM_INFO
	.align		4
.L_19:
        /*0028*/ 	.byte	0x04, 0x17
        /*002a*/ 	.short	(.L_21 - .L_20)
.L_20:
        /*002c*/ 	.word	0x00000000
        /*0030*/ 	.short	0x0002
        /*0032*/ 	.short	0x0010
        /*0034*/ 	.byte	0x00, 0xf5, 0x21, 0x00


	//----- nvinfo : EIATTR_KPARAM_INFO
	.align		4
.L_21:
        /*0038*/ 	.byte	0x04, 0x17
        /*003a*/ 	.short	(.L_23 - .L_22)
.L_22:
        /*003c*/ 	.word	0x00000000
        /*0040*/ 	.short	0x0001
        /*0042*/ 	.short	0x0008
        /*0044*/ 	.byte	0x00, 0xf5, 0x21, 0x00


	//----- nvinfo : EIATTR_KPARAM_INFO
	.align		4
.L_23:
        /*0048*/ 	.byte	0x04, 0x17
        /*004a*/ 	.short	(.L_25 - .L_24)
.L_24:
        /*004c*/ 	.word	0x00000000
        /*0050*/ 	.short	0x0000
        /*0052*/ 	.short	0x0000
        /*0054*/ 	.byte	0x00, 0xf5, 0x21, 0x00


	//----- nvinfo : EIATTR_SPARSE_MMA_MASK
	.align		4
.L_25:
        /*0058*/ 	.byte	0x03, 0x50
        /*005a*/ 	.short	0x0000


	//----- nvinfo : EIATTR_MAXREG_COUNT
	.align		4
        /*005c*/ 	.byte	0x03, 0x1b
        /*005e*/ 	.short	0x00ff


	//----- nvinfo : EIATTR_MERCURY_ISA_VERSION
	.align		4
        /*0060*/ 	.byte	0x03, 0x5f
        /*0062*/ 	.short	0x0101


	//----- nvinfo : EIATTR_VRC_CTA_INIT_COUNT
	.align		4
        /*0064*/ 	.byte	0x02, 0x4a
	.zero		1
	.zero		1


	//----- nvinfo : EIATTR_EXIT_INSTR_OFFSETS
	.align		4
        /*0068*/ 	.byte	0x04, 0x1c
        /*006a*/ 	.short	(.L_27 - .L_26)


	//   ....[0]....
.L_26:
        /*006c*/ 	.word	0x00000060


	//   ....[1]....
        /*0070*/ 	.word	0x00000890


	//   ....[2]....
        /*0074*/ 	.word	0x00000cb0


	//   ....[3]....
        /*0078*/ 	.word	0x00000f60


	//   ....[4]....
        /*007c*/ 	.word	0x00001040


	//----- nvinfo : EIATTR_CRS_STACK_SIZE
	.align		4
.L_27:
        /*0080*/ 	.byte	0x04, 0x1e
        /*0082*/ 	.short	(.L_29 - .L_28)
.L_28:
        /*0084*/ 	.word	0x00000000


	//----- nvinfo : EIATTR_CBANK_PARAM_SIZE
	.align		4
.L_29:
        /*0088*/ 	.byte	0x03, 0x19
        /*008a*/ 	.short	0x0028


	//----- nvinfo : EIATTR_PARAM_CBANK
	.align		4
        /*008c*/ 	.byte	0x04, 0x0a
        /*008e*/ 	.short	(.L_31 - .L_30)
	.align		4
.L_30:
        /*0090*/ 	.word	index@(.nv.constant0.vecAdd)
        /*0094*/ 	.short	0x0380
        /*0096*/ 	.short	0x0028


	//----- nvinfo : EIATTR_SW_WAR
	.align		4
.L_31:
        /*0098*/ 	.byte	0x04, 0x36
        /*009a*/ 	.short	(.L_33 - .L_32)
.L_32:
        /*009c*/ 	.word	0x00000008
.L_33:


//--------------------- .nv.callgraph             --------------------------
	.section	.nv.callgraph,"",@"SHT_CUDA_CALLGRAPH"
	.align	4
	.sectionentsize	8
	.align		4
        /*0000*/ 	.word	0x00000000
	.align		4
        /*0004*/ 	.word	0xffffffff
	.align		4
        /*0008*/ 	.word	0x00000000
	.align		4
        /*000c*/ 	.word	0xfffffffe
	.align		4
        /*0010*/ 	.word	0x00000000
	.align		4
        /*0014*/ 	.word	0xfffffffd
	.align		4
        /*0018*/ 	.word	0x00000000
	.align		4
        /*001c*/ 	.word	0xfffffffc


//--------------------- .text.vecAdd              --------------------------
	.section	.text.vecAdd,"ax",@progbits
	.align	128
        .global         vecAdd
        .type           vecAdd,@function
        .size           vecAdd,(.L_x_18 - vecAdd)
        .other          vecAdd,@"STO_CUDA_ENTRY STV_DEFAULT"
vecAdd:
.text.vecAdd:
[----:B------:R-:W0:Y:S01]  /*0000*/  LDC R1, c[0x0][0x37c] ;  /* 0x0000df00ff017b82 */ /* 0x000e220000000800 */
[----:B------:R-:W1:Y:S01]  /*0010*/  LDCU.64 UR38, c[0x0][0x3a0] ;  /* 0x00007400ff2677ac */ /* 0x000e620008000a00 */
[----:B------:R-:W2:Y:S01]  /*0020*/  S2R R2, SR_CTAID.X ;  /* 0x0000000000027919 */ /* 0x000ea20000002500 */
[----:B------:R-:W3:Y:S01]  /*0030*/  S2R R3, SR_TID.X ;  /* 0x0000000000037919 */ /* 0x000ee20000002100 */
[----:B-1----:R-:W-:-:S04]  /*0040*/  ISETP.NE.U32.AND P0, PT, RZ, UR38, PT ;  /* 0x00000026ff007c0c */ /* 0x002fc8000bf05070 */
[----:B------:R-:W-:-:S13]  /*0050*/  ISETP.NE.AND.EX P0, PT, RZ, UR39, PT, P0 ;  /* 0x00000027ff007c0c */ /* 0x000fda000bf05300 */
[----:B--23--:R-:W-:Y:S05]  /*0060*/  @!P0 EXIT ;  /* 0x000000000000894d */ /* 0x00cfea0003800000 */
[----:B------:R-:W1:Y:S01]  /*0070*/  LDC.64 R16, c[0x0][0x390] ;  /* 0x0000e400ff107b82 */ /* 0x000e620000000a00 */
[----:B------:R-:W2:Y:S01]  /*0080*/  LDCU UR4, c[0x0][0x360] ;  /* 0x00006c00ff0477ac */ /* 0x000ea20008000800 */
[----:B------:R-:W-:Y:S01]  /*0090*/  UISETP.GE.U32.AND UP0, UPT, UR38, 0x8, UPT ;  /* 0x000000082600788c */ /* 0x000fe2000bf06070 */
[----:B------:R-:W3:Y:S03]  /*00a0*/  LDCU.64 UR36, c[0x0][0x358] ;  /* 0x00006b00ff2477ac */ /* 0x000ee60008000a00 */
[----:B------:R-:W-:Y:S02]  /*00b0*/  UISETP.GE.U32.AND.EX UP0, UPT, UR39, URZ, UPT, UP0 ;  /* 0x000000ff2700728c */ /* 0x000fe4000bf06100 */
[----:B------:R-:W-:Y:S01]  /*00c0*/  ULOP3.LUT UR42, UR38, 0x7, URZ, 0xc0, !UPT ;  /* 0x00000007262a7892 */ /* 0x000fe2000f8ec0ff */
[----:B--2---:R-:W-:-:S04]  /*00d0*/  IMAD R2, R2, UR4, R3 ;  /* 0x0000000402027c24 */ /* 0x004fc8000f8e0203 */
[----:B-1----:R-:W-:Y:S02]  /*00e0*/  IMAD.WIDE.U32 R16, R2, 0x4, R16 ;  /* 0x0000000402107825 */ /* 0x002fe400078e0010 */
[----:B---3--:R-:W-:Y:S05]  /*00f0*/  BRA.U !UP0, `(.L_x_0) ;  /* 0x0000000508dc7547 */ /* 0x008fea000b800000 */
[----:B------:R-:W1:Y:S01]  /*0100*/  LDCU UR39, c[0x0][0x3a4] ;  /* 0x00007480ff2777ac */ /* 0x000e620008000800 */
[----:B------:R-:W2:Y:S01]  /*0110*/  LDCU.64 UR40, c[0x0][0x398] ;  /* 0x00007300ff2877ac */ /* 0x000ea20008000a00 */
[----:B------:R-:W-:-:S12]  /*0120*/  ULOP3.LUT UR38, UR38, 0xfffffff8, URZ, 0xc0, !UPT ;  /* 0xfffffff826267892 */ /* 0x000fd8000f8ec0ff */
.L_x_3:
[----:B--2---:R-:W-:Y:S01]  /*0130*/  ISETP.GE.U32.AND P0, PT, R2, UR40, PT ;  /* 0x0000002802007c0c */ /* 0x004fe2000bf06070 */
[----:B------:R-:W-:Y:S01]  /*0140*/  UIADD3 UR38, UP0, UPT, UR38, -0x8, URZ ;  /* 0xfffffff826267890 */ /* 0x000fe2000ff1e0ff */
[----:B------:R-:W-:Y:S02]  /*0150*/  BSSY.RECONVERGENT B6, `(.L_x_1) ;  /* 0x000006f000067945 */ /* 0x000fe40003800200 */
[----:B------:R-:W-:Y:S01]  /*0160*/  ISETP.GE.U32.AND.EX P0, PT, RZ, UR41, PT, P0 ;  /* 0x00000029ff007c0c */ /* 0x000fe2000bf06100 */
[----:B-1----:R-:W-:Y:S02]  /*0170*/  UIADD3.X UR39, UPT, UPT, UR39, -0x1, URZ, UP0, !UPT ;  /* 0xffffffff27277890 */ /* 0x002fe400087fe4ff */
[----:B------:R-:W-:-:S04]  /*0180*/  UISETP.NE.U32.AND UP0, UPT, UR38, URZ, UPT ;  /* 0x000000ff2600728c */ /* 0x000fc8000bf05070 */
[----:B------:R-:W-:-:S04]  /*0190*/  UISETP.NE.AND.EX UP0, UPT, UR39, URZ, UPT, UP0 ;  /* 0x000000ff2700728c */ /* 0x000fc8000bf05300 */
[----:B------:R-:W-:Y:S02]  /*01a0*/  UP2UR UR43, UPR, URZ, 0x1 ;  /* 0x00000001ff2b7883 */ /* 0x000fe40008000000 */
[----:B------:R-:W-:Y:S10]  /*01b0*/  @P0 BRA `(.L_x_2) ;  /* 0x0000000400a00947 */ /* 0x000ff40003800000 */
[----:B------:R-:W1:Y:S01]  /*01c0*/  LDCU.64 UR4, c[0x0][0x380] ;  /* 0x00007000ff0477ac */ /* 0x000e620008000a00 */
[----:B------:R-:W-:Y:S02]  /*01d0*/  HFMA2 R21, -RZ, RZ, 0, 0 ;  /* 0x00000000ff157431 */ /* 0x000fe400000001ff */
[----:B------:R-:W-:Y:S01]  /*01e0*/  IMAD.MOV.U32 R8, RZ, RZ, R2 ;  /* 0x000000ffff087224 */ /* 0x000fe200078e0002 */
[----:B------:R-:W-:Y:S01]  /*01f0*/  MOV R20, 0x280 ;  /* 0x0000028000147802 */ /* 0x000fe20000000f00 */
[----:B------:R-:W2:Y:S01]  /*0200*/  LDCU.64 UR6, c[0x0][0x388] ;  /* 0x00007100ff0677ac */ /* 0x000ea20008000a00 */
[----:B------:R-:W3:Y:S01]  /*0210*/  LDCU UR8, c[0x0][0x398] ;  /* 0x00007300ff0877ac */ /* 0x000ee20008000800 */
[----:B-1----:R-:W-:Y:S02]  /*0220*/  IMAD.U32 R4, RZ, RZ, UR4 ;  /* 0x00000004ff047e24 */ /* 0x002fe4000f8e00ff */
[----:B------:R-:W-:Y:S02]  /*0230*/  IMAD.U32 R5, RZ, RZ, UR5 ;  /* 0x00000005ff057e24 */ /* 0x000fe4000f8e00ff */
[----:B--2---:R-:W-:Y:S01]  /*0240*/  IMAD.U32 R6, RZ, RZ, UR6 ;  /* 0x00000006ff067e24 */ /* 0x004fe2000f8e00ff */
[----:B------:R-:W-:Y:S01]  /*0250*/  MOV R7, UR7 ;  /* 0x0000000700077c02 */ /* 0x000fe20008000f00 */
[----:B---3--:R-:W-:-:S07]  /*0260*/  IMAD.U32 R9, RZ, RZ, UR8 ;  /* 0x00000008ff097e24 */ /* 0x008fce000f8e00ff */
[----:B0-----:R-:W-:Y:S05]  /*0270*/  CALL.REL.NOINC `($vecAdd$_Z3addPiS_ii) ;  /* 0x0000001000107944 */ /* 0x001fea0003c00000 */
[----:B------:R-:W0:Y:S01]  /*0280*/  LDCU.64 UR4, c[0x0][0x380] ;  /* 0x00007000ff0477ac */ /* 0x000e220008000a00 */
[----:B------:R0:W-:Y:S01]  /*0290*/  STG.E desc[UR36][R16.64], R4 ;  /* 0x0000000410007986 */ /* 0x0001e2000c101924 */
[----:B------:R-:W-:Y:S01]  /*02a0*/  IMAD.MOV.U32 R8, RZ, RZ, R2 ;  /* 0x000000ffff087224 */ /* 0x000fe200078e0002 */
[----:B------:R-:W-:Y:S01]  /*02b0*/  MOV R20, 0x350 ;  /* 0x0000035000147802 */ /* 0x000fe20000000f00 */
[----:B------:R-:W1:Y:S01]  /*02c0*/  LDCU.64 UR6, c[0x0][0x388] ;  /* 0x00007100ff0677ac */ /* 0x000e620008000a00 */
[----:B------:R-:W-:Y:S01]  /*02d0*/  IMAD.MOV.U32 R21, RZ, RZ, 0x0 ;  /* 0x00000000ff157424 */ /* 0x000fe200078e00ff */
[----:B------:R-:W2:Y:S01]  /*02e0*/  LDCU UR8, c[0x0][0x398] ;  /* 0x00007300ff0877ac */ /* 0x000ea20008000800 */
[----:B0-----:R-:W-:Y:S02]  /*02f0*/  IMAD.U32 R4, RZ, RZ, UR4 ;  /* 0x00000004ff047e24 */ /* 0x001fe4000f8e00ff */
[----:B------:R-:W-:Y:S01]  /*0300*/  IMAD.U32 R5, RZ, RZ, UR5 ;  /* 0x00000005ff057e24 */ /* 0x000fe2000f8e00ff */
[----:B-1----:R-:W-:Y:S01]  /*0310*/  MOV R6, UR6 ;  /* 0x0000000600067c02 */ /* 0x002fe20008000f00 */
[----:B------:R-:W-:Y:S01]  /*0320*/  IMAD.U32 R7, RZ, RZ, UR7 ;  /* 0x00000007ff077e24 */ /* 0x000fe2000f8e00ff */
[----:B--2---:R-:W-:-:S07]  /*0330*/  MOV R9, UR8 ;  /* 0x0000000800097c02 */ /* 0x004fce0008000f00 */
[----:B------:R-:W-:Y:S05]  /*0340*/  CALL.REL.NOINC `($vecAdd$_Z3addPiS_ii) ;  /* 0x0000000c00dc7944 */ /* 0x000fea0003c00000 */
[----:B------:R-:W0:Y:S01]  /*0350*/  LDCU.64 UR4, c[0x0][0x380] ;  /* 0x00007000ff0477ac */ /* 0x000e220008000a00 */
[----:B------:R0:W-:Y:S01]  /*0360*/  STG.E desc[UR36][R16.64], R4 ;  /* 0x0000000410007986 */ /* 0x0001e2000c101924 */
[----:B------:R-:W-:Y:S01]  /*0370*/  MOV R8, R2 ;  /* 0x0000000200087202 */ /* 0x000fe20000000f00 */
[----:B------:R-:W-:Y:S01]  /*0380*/  IMAD.MOV.U32 R21, RZ, RZ, 0x0 ;  /* 0x00000000ff157424 */ /* 0x000fe200078e00ff */
[----:B------:R-:W1:Y:S01]  /*0390*/  LDCU.64 UR6, c[0x0][0x388] ;  /* 0x00007100ff0677ac */ /* 0x000e620008000a00 */
[----:B------:R-:W-:Y:S01]  /*03a0*/  MOV R20, 0x420 ;  /* 0x0000042000147802 */ /* 0x000fe20000000f00 */
[----:B------:R-:W2:Y:S01]  /*03b0*/  LDCU UR8, c[0x0][0x398] ;  /* 0x00007300ff0877ac */ /* 0x000ea20008000800 */
[----:B0-----:R-:W-:Y:S01]  /*03c0*/  IMAD.U32 R4, RZ, RZ, UR4 ;  /* 0x00000004ff047e24 */ /* 0x001fe2000f8e00ff */
[----:B------:R-:W-:Y:S01]  /*03d0*/  MOV R5, UR5 ;  /* 0x0000000500057c02 */ /* 0x000fe20008000f00 */
[----:B-1----:R-:W-:Y:S02]  /*03e0*/  IMAD.U32 R6, RZ, RZ, UR6 ;  /* 0x00000006ff067e24 */ /* 0x002fe4000f8e00ff */
[----:B------:R-:W-:-:S02]  /*03f0*/  IMAD.U32 R7, RZ, RZ, UR7 ;  /* 0x00000007ff077e24 */ /* 0x000fc4000f8e00ff */
[----:B--2---:R-:W-:-:S07]  /*0400*/  IMAD.U32 R9, RZ, RZ, UR8 ;  /* 0x00000008ff097e24 */ /* 0x004fce000f8e00ff */
[----:B------:R-:W-:Y:S05]  /*0410*/  CALL.REL.NOINC `($vecAdd$_Z3addPiS_ii) ;  /* 0x0000000c00a87944 */ /* 0x000fea0003c00000 */
[----:B------:R-:W0:Y:S01]  /*0420*/  LDCU.64 UR4, c[0x0][0x380] ;  /* 0x00007000ff0477ac */ /* 0x000e220008000a00 */
[----:B------:R-:W-:Y:S01]  /*0430*/  HFMA2 R21, -RZ, RZ, 0, 0 ;  /* 0x00000000ff157431 */ /* 0x000fe200000001ff */
[----:B------:R0:W-:Y:S01]  /*0440*/  STG.E desc[UR36][R16.64], R4 ;  /* 0x0000000410007986 */ /* 0x0001e2000c101924 */
[----:B------:R-:W-:Y:S01]  /*0450*/  IMAD.MOV.U32 R8, RZ, RZ, R2 ;  /* 0x000000ffff087224 */ /* 0x000fe200078e0002 */
[----:B------:R-:W1:Y:S01]  /*0460*/  LDCU.64 UR6, c[0x0][0x388] ;  /* 0x00007100ff0677ac */ /* 0x000e620008000a00 */
[----:B------:R-:W-:Y:S01]  /*0470*/  MOV R20, 0x4f0 ;  /* 0x000004f000147802 */ /* 0x000fe20000000f00 */
[----:B------:R-:W2:Y:S01]  /*0480*/  LDCU UR8, c[0x0][0x398] ;  /* 0x00007300ff0877ac */ /* 0x000ea20008000800 */
[----:B0-----:R-:W-:Y:S01]  /*0490*/  MOV R4, UR4 ;  /* 0x0000000400047c02 */ /* 0x001fe20008000f00 */
[----:B------:R-:W-:Y:S02]  /*04a0*/  IMAD.U32 R5, RZ, RZ, UR5 ;  /* 0x00000005ff057e24 */ /* 0x000fe4000f8e00ff */
[----:B-1----:R-:W-:Y:S01]  /*04b0*/  IMAD.U32 R6, RZ, RZ, UR6 ;  /* 0x00000006ff067e24 */ /* 0x002fe2000f8e00ff */
[----:B------:R-:W-:Y:S01]  /*04c0*/  MOV R7, UR7 ;  /* 0x0000000700077c02 */ /* 0x000fe20008000f00 */
[----:B--2---:R-:W-:-:S07]  /*04d0*/  IMAD.U32 R9, RZ, RZ, UR8 ;  /* 0x00000008ff097e24 */ /* 0x004fce000f8e00ff */
[----:B------:R-:W-:Y:S05]  /*04e0*/  CALL.REL.NOINC `($vecAdd$_Z3addPiS_ii) ;  /* 0x0000000c00747944 */ /* 0x000fea0003c00000 */
        /* <DEDUP_REMOVED lines=52> */
[----:B------:R1:W-:Y:S02]  /*0830*/  STG.E desc[UR36][R16.64], R4 ;  /* 0x0000000410007986 */ /* 0x0003e4000c101924 */
.L_x_2:
[----:B------:R-:W-:Y:S05]  /*0840*/  BSYNC.RECONVERGENT B6 ;  /* 0x0000000000067941 */ /* 0x000fea0003800200 */
.L_x_1:
[----:B------:R-:W-:-:S09]  /*0850*/  UISETP.NE.AND UP0, UPT, UR43, URZ, UPT ;  /* 0x000000ff2b00728c */ /* 0x000fd2000bf05270 */
[----:B------:R-:W-:Y:S05]  /*0860*/  BRA.U UP0, `(.L_x_3) ;  /* 0xfffffff900307547 */ /* 0x000fea000b83ffff */
.L_x_0:
[----:B------:R-:W-:-:S04]  /*0870*/  ISETP.NE.U32.AND P0, PT, RZ, UR42, PT ;  /* 0x0000002aff007c0c */ /* 0x000fc8000bf05070 */
[----:B------:R-:W-:-:S13]  /*0880*/  ISETP.NE.AND.EX P0, PT, RZ, RZ, PT, P0 ;  /* 0x000000ffff00720c */ /* 0x000fda0003f05300 */
[----:B------:R-:W-:Y:S05]  /*0890*/  @!P0 EXIT ;  /* 0x000000000000894d */ /* 0x000fea0003800000 */
[----:B------:R-:W2:Y:S01]  /*08a0*/  LDCU.64 UR4, c[0x0][0x398] ;  /* 0x00007300ff0477ac */ /* 0x000ea20008000a00 */
[----:B------:R-:W-:Y:S01]  /*08b0*/  BSSY.RECONVERGENT B6, `(.L_x_4) ;  /* 0x000003d000067945 */ /* 0x000fe20003800200 */
[----:B------:R-:W-:Y:S01]  /*08c0*/  UISETP.LT.U32.AND UP0, UPT, UR42, 0x4, UPT ;  /* 0x000000042a00788c */ /* 0x000fe2000bf01070 */
[----:B------:R-:W3:Y:S05]  /*08d0*/  LDCU UR38, c[0x0][0x3a0] ;  /* 0x00007400ff2677ac */ /* 0x000eea0008000800 */
[----:B------:R-:W-:Y:S02]  /*08e0*/  PLOP3.LUT P0, PT, PT, PT, UP0, 0x80, 0x8 ;  /* 0x000000000008781c */ /* 0x000fe40003f0f008 */
[----:B--2---:R-:W-:-:S04]  /*08f0*/  ISETP.GE.U32.AND P1, PT, R2, UR4, PT ;  /* 0x0000000402007c0c */ /* 0x004fc8000bf26070 */
[----:B------:R-:W-:Y:S01]  /*0900*/  ISETP.GE.U32.AND.EX P1, PT, RZ, UR5, PT, P1 ;  /* 0x00000005ff007c0c */ /* 0x000fe2000bf26110 */
[----:B---3--:R-:W-:-:S03]  /*0910*/  ULOP3.LUT UR38, UR38, 0x3, URZ, 0xc0, !UPT ;  /* 0x0000000326267892 */ /* 0x008fc6000f8ec0ff */
[----:B------:R-:W-:-:S13]  /*0920*/  ISETP.LT.U32.OR.EX P0, PT, RZ, RZ, P1, P0 ;  /* 0x000000ffff00720c */ /* 0x000fda0000f01500 */
[----:B------:R-:W-:Y:S05]  /*0930*/  @P0 BRA `(.L_x_5) ;  /* 0x0000000000d00947 */ /* 0x000fea0003800000 */
[----:B------:R-:W1:Y:S01]  /*0940*/  LDCU.64 UR4, c[0x0][0x380] ;  /* 0x00007000ff0477ac */ /* 0x000e620008000a00 */
[----:B------:R-:W-:Y:S01]  /*0950*/  MOV R8, R2 ;  /* 0x0000000200087202 */ /* 0x000fe20000000f00 */
[----:B------:R-:W-:Y:S01]  /*0960*/  IMAD.MOV.U32 R21, RZ, RZ, 0x0 ;  /* 0x00000000ff157424 */ /* 0x000fe200078e00ff */
[----:B------:R-:W-:Y:S01]  /*0970*/  MOV R20, 0xa00 ;  /* 0x00000a0000147802 */ /* 0x000fe20000000f00 */
[----:B------:R-:W2:Y:S01]  /*0980*/  LDCU.64 UR6, c[0x0][0x388] ;  /* 0x00007100ff0677ac */ /* 0x000ea20008000a00 */
[----:B------:R-:W3:Y:S01]  /*0990*/  LDCU UR8, c[0x0][0x398] ;  /* 0x00007300ff0877ac */ /* 0x000ee20008000800 */
[----:B-1----:R-:W-:Y:S01]  /*09a0*/  IMAD.U32 R4, RZ, RZ, UR4 ;  /* 0x00000004ff047e24 */ /* 0x002fe2000f8e00ff */
[----:B------:R-:W-:Y:S01]  /*09b0*/  MOV R5, UR5 ;  /* 0x0000000500057c02 */ /* 0x000fe20008000f00 */
[----:B--2---:R-:W-:Y:S02]  /*09c0*/  IMAD.U32 R6, RZ, RZ, UR6 ;  /* 0x00000006ff067e24 */ /* 0x004fe4000f8e00ff */
[----:B------:R-:W-:-:S02]  /*09d0*/  IMAD.U32 R7, RZ, RZ, UR7 ;  /* 0x00000007ff077e24 */ /* 0x000fc4000f8e00ff */
[----:B---3--:R-:W-:-:S07]  /*09e0*/  IMAD.U32 R9, RZ, RZ, UR8 ;  /* 0x00000008ff097e24 */ /* 0x008fce000f8e00ff */
[----:B0-----:R-:W-:Y:S05]  /*09f0*/  CALL.REL.NOINC `($vecAdd$_Z3addPiS_ii) ;  /* 0x0000000800307944 */ /* 0x001fea0003c00000 */
        /* <DEDUP_REMOVED lines=39> */
[----:B------:R2:W-:Y:S02]  /*0c70*/  STG.E desc[UR36][R16.64], R4 ;  /* 0x0000000410007986 */ /* 0x0005e4000c101924 */
.L_x_5:
[----:B------:R-:W-:Y:S05]  /*0c80*/  BSYNC.RECONVERGENT B6 ;  /* 0x0000000000067941 */ /* 0x000fea0003800200 */
.L_x_4:
[----:B------:R-:W-:-:S04]  /*0c90*/  ISETP.NE.U32.AND P0, PT, RZ, UR38, PT ;  /* 0x00000026ff007c0c */ /* 0x000fc8000bf05070 */
[----:B------:R-:W-:-:S13]  /*0ca0*/  ISETP.NE.AND.EX P0, PT, RZ, RZ, PT, P0 ;  /* 0x000000ffff00720c */ /* 0x000fda0003f05300 */
[----:B------:R-:W-:Y:S05]  /*0cb0*/  @!P0 EXIT ;  /* 0x000000000000894d */ /* 0x000fea0003800000 */
[----:B------:R-:W3:Y:S01]  /*0cc0*/  LDCU.64 UR4, c[0x0][0x398] ;  /* 0x00007300ff0477ac */ /* 0x000ee20008000a00 */
[----:B------:R-:W-:Y:S01]  /*0cd0*/  BSSY.RECONVERGENT B6, `(.L_x_6) ;  /* 0x0000021000067945 */ /* 0x000fe20003800200 */
[----:B------:R-:W-:-:S06]  /*0ce0*/  UISETP.EQ.U32.AND UP0, UPT, UR38, 0x1, UPT ;  /* 0x000000012600788c */ /* 0x000fcc000bf02070 */
[----:B------:R-:W-:Y:S02]  /*0cf0*/  PLOP3.LUT P0, PT, PT, PT, UP0, 0x80, 0x8 ;  /* 0x000000000008781c */ /* 0x000fe40003f0f008 */
[----:B---3--:R-:W-:-:S04]  /*0d00*/  ISETP.GE.U32.AND P1, PT, R2, UR4, PT ;  /* 0x0000000402007c0c */ /* 0x008fc8000bf26070 */
[----:B------:R-:W-:-:S04]  /*0d10*/  ISETP.GE.U32.AND.EX P1, PT, RZ, UR5, PT, P1 ;  /* 0x00000005ff007c0c */ /* 0x000fc8000bf26110 */
[----:B------:R-:W-:-:S13]  /*0d20*/  ISETP.EQ.OR.EX P0, PT, RZ, RZ, P1, P0 ;  /* 0x000000ffff00720c */ /* 0x000fda0000f02700 */
[----:B------:R-:W-:Y:S05]  /*0d30*/  @P0 BRA `(.L_x_7) ;  /* 0x0000000000680947 */ /* 0x000fea0003800000 */
[----:B------:R-:W1:Y:S01]  /*0d40*/  LDCU.64 UR4, c[0x0][0x380] ;  /* 0x00007000ff0477ac */ /* 0x000e620008000a00 */
[----:B------:R-:W-:Y:S02]  /*0d50*/  HFMA2 R21, -RZ, RZ, 0, 0 ;  /* 0x00000000ff157431 */ /* 0x000fe400000001ff */
[----:B------:R-:W-:Y:S01]  /*0d60*/  IMAD.MOV.U32 R8, RZ, RZ, R2 ;  /* 0x000000ffff087224 */ /* 0x000fe200078e0002 */
[----:B------:R-:W-:Y:S01]  /*0d70*/  MOV R20, 0xe00 ;  /* 0x00000e0000147802 */ /* 0x000fe20000000f00 */
[----:B------:R-:W3:Y:S01]  /*0d80*/  LDCU.64 UR6, c[0x0][0x388] ;  /* 0x00007100ff0677ac */ /* 0x000ee20008000a00 */
[----:B------:R-:W4:Y:S01]  /*0d90*/  LDCU UR8, c[0x0][0x398] ;  /* 0x00007300ff0877ac */ /* 0x000f220008000800 */
[----:B-12---:R-:W-:Y:S01]  /*0da0*/  MOV R4, UR4 ;  /* 0x0000000400047c02 */ /* 0x006fe20008000f00 */
[----:B------:R-:W-:Y:S02]  /*0db0*/  IMAD.U32 R5, RZ, RZ, UR5 ;  /* 0x00000005ff057e24 */ /* 0x000fe4000f8e00ff */
[----:B---3--:R-:W-:Y:S01]  /*0dc0*/  IMAD.U32 R6, RZ, RZ, UR6 ;  /* 0x00000006ff067e24 */ /* 0x008fe2000f8e00ff */
[----:B------:R-:W-:Y:S01]  /*0dd0*/  MOV R7, UR7 ;  /* 0x0000000700077c02 */ /* 0x000fe20008000f00 */
[----:B----4-:R-:W-:-:S07]  /*0de0*/  IMAD.U32 R9, RZ, RZ, UR8 ;  /* 0x00000008ff097e24 */ /* 0x010fce000f8e00ff */
        /* <DEDUP_REMOVED lines=15> */
.L_x_7:
[----:B------:R-:W-:Y:S05]  /*0ee0*/  BSYNC.RECONVERGENT B6 ;  /* 0x0000000000067941 */ /* 0x000fea0003800200 */
.L_x_6:
[----:B------:R-:W4:Y:S01]  /*0ef0*/  LDC R0, c[0x0][0x3a0] ;  /* 0x0000e800ff007b82 */ /* 0x000f220000000800 */
[----:B------:R-:W5:Y:S02]  /*0f00*/  LDCU.64 UR4, c[0x0][0x398] ;  /* 0x00007300ff0477ac */ /* 0x000f640008000a00 */
[----:B-----5:R-:W-:-:S04]  /*0f10*/  ISETP.GE.U32.AND P1, PT, R2, UR4, PT ;  /* 0x0000000402007c0c */ /* 0x020fc8000bf26070 */
[----:B------:R-:W-:Y:S02]  /*0f20*/  ISETP.GE.U32.AND.EX P1, PT, RZ, UR5, PT, P1 ;  /* 0x00000005ff007c0c */ /* 0x000fe4000bf26110 */
[----:B----4-:R-:W-:-:S04]  /*0f30*/  LOP3.LUT R0, R0, 0x1, RZ, 0xc0, !PT ;  /* 0x0000000100007812 */ /* 0x010fc800078ec0ff */
[----:B------:R-:W-:-:S04]  /*0f40*/  ISETP.NE.U32.AND P0, PT, R0, 0x1, PT ;  /* 0x000000010000780c */ /* 0x000fc80003f05070 */
[----:B------:R-:W-:-:S13]  /*0f50*/  ISETP.NE.U32.OR.EX P0, PT, RZ, RZ, P1, P0 ;  /* 0x000000ffff00720c */ /* 0x000fda0000f05500 */
[----:B------:R-:W-:Y:S05]  /*0f60*/  @P0 EXIT ;  /* 0x000000000000094d */ /* 0x000fea0003800000 */
[----:B------:R-:W1:Y:S01]  /*0f70*/  LDCU.64 UR4, c[0x0][0x380] ;  /* 0x00007000ff0477ac */ /* 0x000e620008000a00 */
[----:B------:R-:W-:Y:S01]  /*0f80*/  MOV R8, R2 ;  /* 0x0000000200087202 */ /* 0x000fe20000000f00 */
[----:B------:R-:W-:Y:S01]  /*0f90*/  IMAD.MOV.U32 R21, RZ, RZ, 0x0 ;  /* 0x00000000ff157424 */ /* 0x000fe200078e00ff */
[----:B------:R-:W-:Y:S01]  /*0fa0*/  MOV R20, 0x1030 ;  /* 0x0000103000147802 */ /* 0x000fe20000000f00 */
[----:B------:R-:W4:Y:S01]  /*0fb0*/  LDCU.64 UR6, c[0x0][0x388] ;  /* 0x00007100ff0677ac */ /* 0x000f220008000a00 */
[----:B------:R-:W5:Y:S01]  /*0fc0*/  LDCU UR8, c[0x0][0x398] ;  /* 0x00007300ff0877ac */ /* 0x000f620008000800 */
[----:B-123--:R-:W-:Y:S01]  /*0fd0*/  IMAD.U32 R4, RZ, RZ, UR4 ;  /* 0x00000004ff047e24 */ /* 0x00efe2000f8e00ff */
[----:B------:R-:W-:Y:S01]  /*0fe0*/  MOV R5, UR5 ;  /* 0x0000000500057c02 */ /* 0x000fe20008000f00 */
[----:B----4-:R-:W-:Y:S02]  /*0ff0*/  IMAD.U32 R6, RZ, RZ, UR6 ;  /* 0x00000006ff067e24 */ /* 0x010fe4000f8e00ff */
[----:B------:R-:W-:-:S02]  /*1000*/  IMAD.U32 R7, RZ, RZ, UR7 ;  /* 0x00000007ff077e24 */ /* 0x000fc4000f8e00ff */
[----:B-----5:R-:W-:-:S07]  /*1010*/  IMAD.U32 R9, RZ, RZ, UR8 ;  /* 0x00000008ff097e24 */ /* 0x020fce000f8e00ff */
[----:B0-----:R-:W-:Y:S05]  /*1020*/  CALL.REL.NOINC `($vecAdd$_Z3addPiS_ii) ;  /* 0x0000000000a47944 */ /* 0x001fea0003c00000 */
[----:B------:R-:W-:Y:S01]  /*1030*/  STG.E desc[UR36][R16.64], R4 ;  /* 0x0000000410007986 */ /* 0x000fe2000c101924 */
[----:B------:R-:W-:Y:S05]  /*1040*/  EXIT ;  /* 0x000000000000794d */ /* 0x000fea0003800000 */
        .type           $vecAdd$_Z10mul_proxy1PiS_ii,@function
        .size           $vecAdd$_Z10mul_proxy1PiS_ii,($vecAdd$_Z10mul_proxy2PiS_ii - $vecAdd$_Z10mul_proxy1PiS_ii)
$vecAdd$_Z10mul_proxy1PiS_ii:
[----:B------:R-:W-:-:S05]  /*1050*/  IADD3 R1, PT, PT, R1, -0x10, RZ ;  /* 0xfffffff001017810 */ /* 0x000fca0007ffe0ff */
[----:B------:R-:W-:Y:S04]  /*1060*/  STL [R1+0x8], R21 ;  /* 0x0000081501007387 */ /* 0x000fe80000100800 */
[----:B------:R-:W-:Y:S04]  /*1070*/  STL [R1+0x4], R20 ;  /* 0x0000041401007387 */ /* 0x000fe80000100800 */
[----:B------:R0:W-:Y:S02]  /*1080*/  STL [R1], R2 ;  /* 0x0000000201007387 */ /* 0x0001e40000100800 */
[----:B0-----:R-:W0:Y:S05]  /*1090*/  BMOV.32.CLEAR R2, B6 ;  /* 0x0000000006027355 */ /* 0x001e2a0000100000 */
[----:B------:R-:W1:Y:S01]  /*10a0*/  LDC.64 R10, c[0x0][0x358] ;  /* 0x0000d600ff0a7b82 */ /* 0x000e620000000a00 */
[----:B------:R-:W-:Y:S01]  /*10b0*/  ISETP.GE.AND P0, PT, R8, R9, PT ;  /* 0x000000090800720c */ /* 0x000fe20003f06270 */
[----:B------:R-:W-:-:S12]  /*10c0*/  BSSY.RECONVERGENT B6, `(.L_x_8) ;  /* 0x000000e000067945 */ /* 0x000fd80003800200 */
[----:B0-----:R-:W-:Y:S05]  /*10d0*/  @P0 BRA `(.L_x_9) ;  /* 0x0000000000140947 */ /* 0x001fea0003800000 */
[----:B------:R-:W-:Y:S01]  /*10e0*/  IMAD.MOV.U32 R8, RZ, RZ, R9 ;  /* 0x000000ffff087224 */ /* 0x000fe200078e0009 */
[----:B------:R-:W-:Y:S01]  /*10f0*/  MOV R20, 0x1120 ;  /* 0x0000112000147802 */ /* 0x000fe20000000f00 */
[----:B------:R-:W-:-:S07]  /*1100*/  IMAD.MOV.U32 R21, RZ, RZ, 0x0 ;  /* 0x00000000ff157424 */ /* 0x000fce00078e00ff */
[----:B-1----:R-:W-:Y:S05]  /*1110*/  CALL.REL.NOINC `($vecAdd$_Z10mul_proxy2PiS_ii) ;  /* 0x00000000003c7944 */ /* 0x002fea0003c00000 */
[----:B------:R-:W-:Y:S05]  /*1120*/  BRA `(.L_x_10) ;  /* 0x00000000001c7947 */ /* 0x000fea0003800000 */
.L_x_9:
[C---:B-1----:R-:W-:Y:S02]  /*1130*/  R2UR UR4, R10.reuse ;  /* 0x000000000a0472ca */ /* 0x042fe400000e0000 */
[C---:B------:R-:W-:Y:S02]  /*1140*/  R2UR UR5, R11.reuse ;  /* 0x000000000b0572ca */ /* 0x040fe400000e0000 */
[----:B------:R-:W-:Y:S02]  /*1150*/  R2UR UR6, R10 ;  /* 0x000000000a0672ca */ /* 0x000fe400000e0000 */
[----:B------:R-:W-:-:S09]  /*1160*/  R2UR UR7, R11 ;  /* 0x000000000b0772ca */ /* 0x000fd200000e0000 */
[----:B------:R-:W2:Y:S04]  /*1170*/  LD.E R4, desc[UR4][R4.64] ;  /* 0x0000000404047980 */ /* 0x000ea8000c101900 */
[----:B------:R-:W2:Y:S02]  /*1180*/  LD.E R7, desc[UR6][R6.64] ;  /* 0x0000000606077980 */ /* 0x000ea4000c101900 */
[----:B--2---:R-:W-:-:S07]  /*1190*/  IMAD R4, R4, R7, RZ ;  /* 0x0000000704047224 */ /* 0x004fce00078e02ff */
.L_x_10:
[----:B------:R-:W-:Y:S05]  /*11a0*/  BSYNC.RECONVERGENT B6 ;  /* 0x0000000000067941 */ /* 0x000fea0003800200 */
.L_x_8:
[----:B------:R-:W2:Y:S01]  /*11b0*/  LDL R20, [R1+0x4] ;  /* 0x0000040001147983 */ /* 0x000ea20000100800 */
[----:B------:R0:W-:Y:S05]  /*11c0*/  BMOV.32 B6, R2 ;  /* 0x0000000206007356 */ /* 0x0001ea0000000000 */
[----:B------:R-:W2:Y:S04]  /*11d0*/  LDL R21, [R1+0x8] ;  /* 0x0000080001157983 */ /* 0x000ea80000100800 */
[----:B0-----:R0:W2:Y:S02]  /*11e0*/  LDL R2, [R1] ;  /* 0x0000000001027983 */ /* 0x0010a40000100800 */
[----:B0-----:R-:W-:Y:S01]  /*11f0*/  IADD3 R1, PT, PT, R1, 0x10, RZ ;  /* 0x0000001001017810 */ /* 0x001fe20007ffe0ff */
[----:B--2---:R-:W-:Y:S06]  /*1200*/  RET.REL.NODEC R20 `(vecAdd) ;  /* 0xffffffec147c7950 */ /* 0x004fec0003c3ffff */
        .type           $vecAdd$_Z10mul_proxy2PiS_ii,@function
        .size           $vecAdd$_Z10mul_proxy2PiS_ii,($vecAdd$_Z3addPiS_ii - $vecAdd$_Z10mul_proxy2PiS_ii)
$vecAdd$_Z10mul_proxy2PiS_ii:
[----:B------:R-:W-:-:S05]  /*1210*/  VIADD R1, R1, 0xfffffff8 ;  /* 0xfffffff801017836 */ /* 0x000fca0000000000 */
[----:B------:R0:W-:Y:S04]  /*1220*/  STL [R1+0x4], R21 ;  /* 0x0000041501007387 */ /* 0x0001e80000100800 */
[----:B------:R1:W-:Y:S01]  /*1230*/  STL [R1], R20 ;  /* 0x0000001401007387 */ /* 0x0003e20000100800 */
[----:B0-----:R-:W-:Y:S02]  /*1240*/  HFMA2 R21, -RZ, RZ, 0, 0 ;  /* 0x00000000ff157431 */ /* 0x001fe400000001ff */
[----:B------:R-:W-:Y:S01]  /*1250*/  IMAD.MOV.U32 R9, RZ, RZ, R8 ;  /* 0x000000ffff097224 */ /* 0x000fe200078e0008 */
[----:B-1----:R-:W-:-:S07]  /*1260*/  MOV R20, 0x1280 ;  /* 0x0000128000147802 */ /* 0x002fce0000000f00 */
[----:B------:R-:W-:Y:S05]  /*1270*/  CALL.REL.NOINC `($vecAdd$_Z10mul_proxy1PiS_ii) ;  /* 0xfffffffc00747944 */ /* 0x000fea0003c3ffff */
[----:B------:R-:W2:Y:S04]  /*1280*/  LDL R20, [R1] ;  /* 0x0000000001147983 */ /* 0x000ea80000100800 */
[----:B------:R0:W2:Y:S02]  /*1290*/  LDL R21, [R1+0x4] ;  /* 0x0000040001157983 */ /* 0x0000a40000100800 */
[----:B0-----:R-:W-:Y:S01]  /*12a0*/  VIADD R1, R1, 0x8 ;  /* 0x0000000801017836 */ /* 0x001fe20000000000 */
[----:B--2---:R-:W-:Y:S06]  /*12b0*/  RET.REL.NODEC R20 `(vecAdd) ;  /* 0xffffffec14507950 */ /* 0x004fec0003c3ffff */
        .type           $vecAdd$_Z3addPiS_ii,@function
        .size           $vecAdd$_Z3addPiS_ii,($vecAdd$_Z9add_proxyPiS_ii - $vecAdd$_Z3addPiS_ii)
$vecAdd$_Z3addPiS_ii:
[----:B------:R-:W-:-:S05]  /*12c0*/  VIADD R1, R1, 0xffffffd0 ;  /* 0xffffffd001017836 */ /* 0x000fca0000000000 */
[----:B------:R-:W-:Y:S04]  /*12d0*/  STL [R1+0x18], R21 ;  /* 0x0000181501007387 */ /* 0x000fe80000100800 */
[----:B------:R-:W-:Y:S04]  /*12e0*/  STL [R1+0x14], R20 ;  /* 0x0000141401007387 */ /* 0x000fe80000100800 */
[----:B------:R-:W-:Y:S04]  /*12f0*/  STL [R1+0x8], R17 ;  /* 0x0000081101007387 */ /* 0x000fe80000100800 */
[----:B------:R-:W-:Y:S04]  /*1300*/  STL [R1], R2 ;  /* 0x0000000201007387 */ /* 0x000fe80000100800 */
[----:B------:R0:W-:Y:S04]  /*1310*/  STL [R1+0xc], R18 ;  /* 0x00000c1201007387 */ /* 0x0001e80000100800 */
[----:B------:R1:W-:Y:S04]  /*1320*/  STL [R1+0x28], R25 ;  /* 0x0000281901007387 */ /* 0x0003e80000100800 */
[----:B------:R2:W-:Y:S01]  /*1330*/  STL [R1+0x24], R24 ;  /* 0x0000241801007387 */ /* 0x0005e20000100800 */
[----:B0-----:R-:W0:Y:S05]  /*1340*/  BMOV.32.CLEAR R18, B6 ;  /* 0x0000000006127355 */ /* 0x001e2a0000100000 */
[----:B------:R3:W-:Y:S01]  /*1350*/  STL [R1+0x20], R23 ;  /* 0x0000201701007387 */ /* 0x0007e20000100800 */
[----:B-1----:R-:W-:-:S02]  /*1360*/  IMAD.MOV.U32 R25, RZ, RZ, R5 ;  /* 0x000000ffff197224 */ /* 0x002fc400078e0005 */
[----:B--2---:R-:W-:Y:S01]  /*1370*/  IMAD.MOV.U32 R24, RZ, RZ, R4 ;  /* 0x000000ffff187224 */ /* 0x004fe200078e0004 */
[----:B------:R1:W-:Y:S04]  /*1380*/  STL [R1+0x1c], R22 ;  /* 0x00001c1601007387 */ /* 0x0003e80000100800 */
[----:B------:R2:W-:Y:S01]  /*1390*/  STL [R1+0x10], R19 ;  /* 0x0000101301007387 */ /* 0x0005e20000100800 */
[----:B---3--:R-:W-:-:S03]  /*13a0*/  IMAD.MOV.U32 R23, RZ, RZ, R7 ;  /* 0x000000ffff177224 */ /* 0x008fc600078e0007 */
[----:B------:R3:W-:Y:S01]  /*13b0*/  STL [R1+0x4], R16 ;  /* 0x0000041001007387 */ /* 0x0007e20000100800 */
[----:B-1----:R-:W-:Y:S01]  /*13c0*/  MOV R22, R6 ;  /* 0x0000000600167202 */ /* 0x002fe20000000f00 */
[----:B--2---:R-:W-:Y:S01]  /*13d0*/  IMAD.MOV.U32 R19, RZ, RZ, R8 ;  /* 0x000000ffff137224 */ /* 0x004fe200078e0008 */
[----:B---3--:R-:W-:Y:S01]  /*13e0*/  MOV R16, R9 ;  /* 0x0000000900107202 */ /* 0x008fe20000000f00 */
[----:B------:R-:W1:Y:S03]  /*13f0*/  LDC.64 R2, c[0x0][0x358] ;  /* 0x0000d600ff027b82 */ /* 0x000e660000000a00 */
[----:B------:R-:W-:Y:S01]  /*1400*/  ISETP.GE.AND P0, PT, R19, R16, PT ;  /* 0x000000101300720c */ /* 0x000fe20003f06270 */
[----:B------:R-:W-:-:S12]  /*1410*/  BSSY.RECONVERGENT B6, `(.L_x_11) ;  /* 0x0000026000067945 */ /* 0x000fd80003800200 */
[----:B0-----:R-:W-:Y:S05]  /*1420*/  @P0 BRA `(.L_x_12) ;  /* 0x0000000000740947 */ /* 0x001fea0003800000 */
[C---:B-1----:R-:W-:Y:S01]  /*1430*/  R2UR UR4, R2.reuse ;  /* 0x00000000020472ca */ /* 0x042fe200000e0000 */
[----:B------:R-:W-:Y:S01]  /*1440*/  IMAD.WIDE R10, R19, 0x4, R22 ;  /* 0x00000004130a7825 */ /* 0x000fe200078e0216 */
[C---:B------:R-:W-:Y:S02]  /*1450*/  R2UR UR5, R3.reuse ;  /* 0x00000000030572ca */ /* 0x040fe400000e0000 */
[----:B------:R-:W-:Y:S02]  /*1460*/  R2UR UR6, R2 ;  /* 0x00000000020672ca */ /* 0x000fe400000e0000 */
[----:B------:R-:W-:Y:S01]  /*1470*/  R2UR UR7, R3 ;  /* 0x00000000030772ca */ /* 0x000fe200000e0000 */
[----:B------:R-:W-:-:S08]  /*1480*/  IMAD.WIDE R2, R19, 0x4, R24 ;  /* 0x0000000413027825 */ /* 0x000fd000078e0218 */
[----:B------:R0:W5:Y:S04]  /*1490*/  LD.E R2, desc[UR4][R2.64] ;  /* 0x0000000402027980 */ /* 0x000168000c101900 */
[----:B------:R0:W5:Y:S01]  /*14a0*/  LD.E R17, desc[UR6][R10.64] ;  /* 0x000000060a117980 */ /* 0x000162000c101900 */
[----:B------:R-:W-:Y:S01]  /*14b0*/  HFMA2 R21, -RZ, RZ, 0, 0 ;  /* 0x00000000ff157431 */ /* 0x000fe200000001ff */
[----:B------:R-:W-:Y:S01]  /*14c0*/  MOV R4, R24 ;  /* 0x0000001800047202 */ /* 0x000fe20000000f00 */
[----:B------:R-:W-:Y:S01]  /*14d0*/  IMAD.MOV.U32 R5, RZ, RZ, R25 ;  /* 0x000000ffff057224 */ /* 0x000fe200078e0019 */
[----:B------:R-:W-:Y:S01]  /*14e0*/  MOV R7, R23 ;  /* 0x0000001700077202 */ /* 0x000fe20000000f00 */
[----:B------:R-:W-:Y:S01]  /*14f0*/  IMAD.MOV.U32 R6, RZ, RZ, R22 ;  /* 0x000000ffff067224 */ /* 0x000fe200078e0016 */
[----:B------:R-:W-:Y:S01]  /*1500*/  MOV R20, 0x1540 ;  /* 0x0000154000147802 */ /* 0x000fe20000000f00 */
[----:B------:R-:W-:-:S02]  /*1510*/  IMAD.MOV.U32 R8, RZ, RZ, R16 ;  /* 0x000000ffff087224 */ /* 0x000fc400078e0010 */
[----:B------:R-:W-:-:S07]  /*1520*/  IMAD.MOV.U32 R9, RZ, RZ, R16 ;  /* 0x000000ffff097224 */ /* 0x000fce00078e0010 */
[----:B0----5:R-:W-:Y:S05]  /*1530*/  CALL.REL.NOINC `($vecAdd$_Z9add_proxyPiS_ii) ;  /* 0x0000000000887944 */ /* 0x021fea0003c00000 */
[----:B------:R-:W-:Y:S01]  /*1540*/  IADD3 R17, PT, PT, R4, R17, R2 ;  /* 0x0000001104117210 */ /* 0x000fe20007ffe002 */
[----:B------:R-:W-:Y:S01]  /*1550*/  IMAD.MOV.U32 R5, RZ, RZ, R25 ;  /* 0x000000ffff057224 */ /* 0x000fe200078e0019 */
[----:B------:R-:W-:Y:S01]  /*1560*/  MOV R7, R23 ;  /* 0x0000001700077202 */ /* 0x000fe20000000f00 */
[----:B------:R-:W-:Y:S01]  /*1570*/  IMAD.MOV.U32 R6, RZ, RZ, R22 ;  /* 0x000000ffff067224 */ /* 0x000fe200078e0016 */
[----:B------:R-:W-:Y:S01]  /*1580*/  MOV R4, R24 ;  /* 0x0000001800047202 */ /* 0x000fe20000000f00 */
[----:B------:R-:W-:Y:S01]  /*1590*/  IMAD.MOV.U32 R8, RZ, RZ, R19 ;  /* 0x000000ffff087224 */ /* 0x000fe200078e0013 */
[----:B------:R-:W-:Y:S01]  /*15a0*/  MOV R20, 0x15e0 ;  /* 0x000015e000147802 */ /* 0x000fe20000000f00 */
[----:B------:R-:W-:Y:S02]  /*15b0*/  IMAD.MOV.U32 R9, RZ, RZ, R16 ;  /* 0x000000ffff097224 */ /* 0x000fe400078e0010 */
[----:B------:R-:W-:-:S07]  /*15c0*/  IMAD.MOV.U32 R21, RZ, RZ, 0x0 ;  /* 0x00000000ff157424 */ /* 0x000fce00078e00ff */
[----:B------:R-:W-:Y:S05]  /*15d0*/  CALL.REL.NOINC `($vecAdd$_Z10mul_proxy1PiS_ii) ;  /* 0xfffffff8009c7944 */ /* 0x000fea0003c3ffff */
[----:B------:R-:W-:Y:S01]  /*15e0*/  IMAD.IADD R4, R17, 0x1, R4 ;  /* 0x0000000111047824 */ /* 0x000fe200078e0204 */
[----:B------:R-:W-:Y:S06]  /*15f0*/  BRA `(.L_x_13) ;  /* 0x00000000001c7947 */ /* 0x000fec0003800000 */
.L_x_12:
[C---:B-1----:R-:W-:Y:S02]  /*1600*/  R2UR UR4, R2.reuse ;  /* 0x00000000020472ca */ /* 0x042fe400000e0000 */
[C---:B------:R-:W-:Y:S02]  /*1610*/  R2UR UR5, R3.reuse ;  /* 0x00000000030572ca */ /* 0x040fe400000e0000 */
[----:B------:R-:W-:Y:S02]  /*1620*/  R2UR UR6, R2 ;  /* 0x00000000020672ca */ /* 0x000fe400000e0000 */
[----:B------:R-:W-:-:S09]  /*1630*/  R2UR UR7, R3 ;  /* 0x00000000030772ca */ /* 0x000fd200000e0000 */
[----:B------:R-:W2:Y:S04]  /*1640*/  LD.E R24, desc[UR4][R24.64] ;  /* 0x0000000418187980 */ /* 0x000ea8000c101900 */
[----:B------:R-:W2:Y:S02]  /*1650*/  LD.E R23, desc[UR6][R22.64] ;  /* 0x0000000616177980 */ /* 0x000ea4000c101900 */
[----:B--2---:R-:W-:-:S07]  /*1660*/  IADD3 R4, PT, PT, R24, R23, RZ ;  /* 0x0000001718047210 */ /* 0x004fce0007ffe0ff */
.L_x_13:
[----:B------:R-:W-:Y:S05]  /*1670*/  BSYNC.RECONVERGENT B6 ;  /* 0x0000000000067941 */ /* 0x000fea0003800200 */
.L_x_11:
[----:B------:R-:W2:Y:S01]  /*1680*/  LDL R20, [R1+0x14] ;  /* 0x0000140001147983 */ /* 0x000ea20000100800 */
[----:B------:R0:W-:Y:S05]  /*1690*/  BMOV.32 B6, R18 ;  /* 0x0000001206007356 */ /* 0x0001ea0000000000 */
[----:B------:R-:W2:Y:S04]  /*16a0*/  LDL R21, [R1+0x18] ;  /* 0x0000180001157983 */ /* 0x000ea80000100800 */
[----:B------:R-:W2:Y:S04]  /*16b0*/  LDL R2, [R1] ;  /* 0x0000000001027983 */ /* 0x000ea80000100800 */
[----:B------:R-:W2:Y:S04]  /*16c0*/  LDL R16, [R1+0x4] ;  /* 0x0000040001107983 */ /* 0x000ea80000100800 */
[----:B------:R-:W2:Y:S04]  /*16d0*/  LDL R17, [R1+0x8] ;  /* 0x0000080001117983 */ /* 0x000ea80000100800 */
[----:B0-----:R-:W2:Y:S04]  /*16e0*/  LDL R18, [R1+0xc] ;  /* 0x00000c0001127983 */ /* 0x001ea80000100800 */
[----:B------:R-:W2:Y:S04]  /*16f0*/  LDL R19, [R1+0x10] ;  /* 0x0000100001137983 */ /* 0x000ea80000100800 */
[----:B------:R-:W2:Y:S04]  /*1700*/  LDL R22, [R1+0x1c] ;  /* 0x00001c0001167983 */ /* 0x000ea80000100800 */
[----:B------:R-:W2:Y:S04]  /*1710*/  LDL R23, [R1+0x20] ;  /* 0x0000200001177983 */ /* 0x000ea80000100800 */
[----:B------:R-:W2:Y:S04]  /*1720*/  LDL R24, [R1+0x24] ;  /* 0x0000240001187983 */ /* 0x000ea80000100800 */
[----:B------:R0:W2:Y:S02]  /*1730*/  LDL R25, [R1+0x28] ;  /* 0x0000280001197983 */ /* 0x0000a40000100800 */
[----:B0-----:R-:W-:Y:S01]  /*1740*/  VIADD R1, R1, 0x30 ;  /* 0x0000003001017836 */ /* 0x001fe20000000000 */
[----:B--2---:R-:W-:Y:S06]  /*1750*/  RET.REL.NODEC R20 `(vecAdd) ;  /* 0xffffffe814287950 */ /* 0x004fec0003c3ffff */
        .type           $vecAdd$_Z9add_proxyPiS_ii,@function
        .size           $vecAdd$_Z9add_proxyPiS_ii,(.L_x_18 - $vecAdd$_Z9add_proxyPiS_ii)
$vecAdd$_Z9add_proxyPiS_ii:
[----:B------:R-:W-:-:S05]  /*1760*/  VIADD R1, R1, 0xfffffff8 ;  /* 0xfffffff801017836 */ /* 0x000fca0000000000 */
[----:B------:R0:W-:Y:S04]  /*1770*/  STL [R1+0x4], R21 ;  /* 0x0000041501007387 */ /* 0x0001e80000100800 */
[----:B------:R1:W-:Y:S01]  /*1780*/  STL [R1], R20 ;  /* 0x0000001401007387 */ /* 0x0003e20000100800 */
[----:B0-----:R-:W-:Y:S01]  /*1790*/  HFMA2 R21, -RZ, RZ, 0, 0 ;  /* 0x00000000ff157431 */ /* 0x001fe200000001ff */
[----:B-1----:R-:W-:-:S07]  /*17a0*/  MOV R20, 0x17c0 ;  /* 0x000017c000147802 */ /* 0x002fce0000000f00 */
[----:B------:R-:W-:Y:S05]  /*17b0*/  CALL.REL.NOINC `($vecAdd$_Z3addPiS_ii) ;  /* 0xfffffff800c07944 */ /* 0x000fea0003c3ffff */
[----:B------:R-:W2:Y:S04]  /*17c0*/  LDL R20, [R1] ;  /* 0x0000000001147983 */ /* 0x000ea80000100800 */
[----:B------:R0:W2:Y:S02]  /*17d0*/  LDL R21, [R1+0x4] ;  /* 0x0000040001157983 */ /* 0x0000a40000100800 */
[----:B0-----:R-:W-:Y:S01]  /*17e0*/  VIADD R1, R1, 0x8 ;  /* 0x0000000801017836 */ /* 0x001fe20000000000 */
[----:B--2---:R-:W-:Y:S06]  /*17f0*/  RET.REL.NODEC R20 `(vecAdd) ;  /* 0xffffffe814007950 */ /* 0x004fec0003c3ffff */
.L_x_14:
[----:B------:R-:W-:-:S00]  /*1800*/  BRA `(.L_x_14) ;  /* 0xfffffffc00fc7947 */ /* 0x000fc0000383ffff */
[----:B------:R-:W-:-:S00]  /*1810*/  NOP ;  /* 0x0000000000007918 */ /* 0x000fc00000000000 */
        /* <DEDUP_REMOVED lines=14> */
.L_x_18:


//--------------------- .nv.shared.reserved.0     --------------------------
	.section	.nv.shared.reserved.0,"aw",@nobits
	.weak		__nv_reservedSMEM_offset_0_alias
	.size		__nv_reservedSMEM_offset_0_alias, 0, 64
	.other		__nv_reservedSMEM_offset_0_alias,@"STO_CUDA_RESERVED_SHARED STV_DEFAULT"
__nv_reservedSMEM_offset_0_alias:
	.zero		0
	.zero		64


//--------------------- .nv.constant0.vecAdd      --------------------------
	.section	.nv.constant0.vecAdd,"a",@progbits
	.sectionflags	@""
	.align	4
.nv.constant0.vecAdd:
	.zero		936


//--------------------- SYMBOLS --------------------------

	.type		.nv.reservedSmem.offset0,@object
	.size		.nv.reservedSmem.offset0,0x4
